//
// Generated by NVIDIA NVVM Compiler
//
// Compiler Build ID: CL-36424714
// Cuda compilation tools, release 13.0, V13.0.88
// Based on NVVM 20.0.0
//

.version 9.0
.target sm_100
.address_size 64

	// .globl	_Z12decodeKernelPyPhS0_Ptyyyyy

.visible .entry _Z12decodeKernelPyPhS0_Ptyyyyy(
	.param .u64 .ptr .align 1 _Z12decodeKernelPyPhS0_Ptyyyyy_param_0,
	.param .u64 .ptr .align 1 _Z12decodeKernelPyPhS0_Ptyyyyy_param_1,
	.param .u64 .ptr .align 1 _Z12decodeKernelPyPhS0_Ptyyyyy_param_2,
	.param .u64 .ptr .align 1 _Z12decodeKernelPyPhS0_Ptyyyyy_param_3,
	.param .u64 _Z12decodeKernelPyPhS0_Ptyyyyy_param_4,
	.param .u64 _Z12decodeKernelPyPhS0_Ptyyyyy_param_5,
	.param .u64 _Z12decodeKernelPyPhS0_Ptyyyyy_param_6,
	.param .u64 _Z12decodeKernelPyPhS0_Ptyyyyy_param_7,
	.param .u64 _Z12decodeKernelPyPhS0_Ptyyyyy_param_8
)
{
	.reg .pred 	%p<8>;
	.reg .b16 	%rs<3>;
	.reg .b32 	%r<11>;
	.reg .b64 	%rd<45>;

	ld.param.u64 	%rd13, [_Z12decodeKernelPyPhS0_Ptyyyyy_param_0];
	ld.param.u64 	%rd14, [_Z12decodeKernelPyPhS0_Ptyyyyy_param_1];
	ld.param.u64 	%rd15, [_Z12decodeKernelPyPhS0_Ptyyyyy_param_2];
	ld.param.u64 	%rd16, [_Z12decodeKernelPyPhS0_Ptyyyyy_param_3];
	ld.param.u64 	%rd17, [_Z12decodeKernelPyPhS0_Ptyyyyy_param_4];
	ld.param.u64 	%rd18, [_Z12decodeKernelPyPhS0_Ptyyyyy_param_5];
	ld.param.u64 	%rd19, [_Z12decodeKernelPyPhS0_Ptyyyyy_param_6];
	ld.param.u64 	%rd20, [_Z12decodeKernelPyPhS0_Ptyyyyy_param_7];
	ld.param.u64 	%rd21, [_Z12decodeKernelPyPhS0_Ptyyyyy_param_8];
	mov.u32 	%r1, %ctaid.x;
	mov.u32 	%r2, %ntid.x;
	mov.u32 	%r3, %tid.x;
	mad.lo.s32 	%r4, %r1, %r2, %r3;
	cvt.u64.u32 	%rd1, %r4;
	setp.le.u64 	%p1, %rd21, %rd1;
	@%p1 bra 	$L__BB0_4;
	cvta.to.global.u64 	%rd22, %rd13;
	shl.b64 	%rd23, %rd1, 3;
	add.s64 	%rd24, %rd22, %rd23;
	ld.global.u64 	%rd25, [%rd24];
	shl.b64 	%rd26, %rd17, 3;
	sub.s64 	%rd44, %rd25, %rd26;
	setp.eq.s64 	%p2, %rd18, 0;
	sub.s64 	%rd3, %rd19, %rd26;
	setp.ge.u64 	%p3, %rd44, %rd3;
	or.pred  	%p4, %p3, %p2;
	@%p4 bra 	$L__BB0_4;
	cvt.u32.u64 	%r5, %rd20;
	sub.s32 	%r6, 64, %r5;
	mov.b64 	%rd28, -1;
	shr.u64 	%rd4, %rd28, %r6;
	mul.lo.s64 	%rd5, %rd18, %rd1;
	cvta.to.global.u64 	%rd6, %rd14;
	cvta.to.global.u64 	%rd7, %rd16;
	cvta.to.global.u64 	%rd8, %rd15;
	mov.b64 	%rd43, 0;
$L__BB0_3:
	shr.u64 	%rd29, %rd44, 3;
	add.s64 	%rd30, %rd6, %rd29;
	ld.global.u8 	%rd31, [%rd30];
	ld.global.u8 	%r7, [%rd30+1];
	mul.wide.u32 	%rd32, %r7, 256;
	or.b64  	%rd33, %rd32, %rd31;
	ld.global.u8 	%r8, [%rd30+2];
	mul.wide.u32 	%rd34, %r8, 65536;
	or.b64  	%rd35, %rd33, %rd34;
	cvt.u32.u64 	%r9, %rd44;
	and.b32  	%r10, %r9, 7;
	shr.u64 	%rd36, %rd35, %r10;
	and.b64  	%rd37, %rd36, %rd4;
	shl.b64 	%rd38, %rd37, 1;
	add.s64 	%rd39, %rd7, %rd38;
	ld.global.u16 	%rs1, [%rd39];
	shr.u16 	%rs2, %rs1, 8;
	cvt.u64.u16 	%rd40, %rs2;
	add.s64 	%rd44, %rd44, %rd40;
	add.s64 	%rd41, %rd43, %rd5;
	add.s64 	%rd42, %rd8, %rd41;
	st.global.u8 	[%rd42], %rs1;
	add.s64 	%rd43, %rd43, 1;
	setp.lt.u64 	%p5, %rd43, %rd18;
	setp.lt.u64 	%p6, %rd44, %rd3;
	and.pred  	%p7, %p6, %p5;
	@%p7 bra 	$L__BB0_3;
$L__BB0_4:
	ret;

}


// ===== COMPILED SASS (sm_100) =====

	.target	sm_100

	.elftype	@"ET_EXEC"


//--------------------- .note.nv.tkinfo           --------------------------
	.section	.note.nv.tkinfo,"",@"SHT_NOTE"
	.sectionflags	@"SHF_NOTE_NV_TKINFO"
	.tkinfo
        /*0018*/ 	.word	0x00000002
        /*0030*/ 	.string	""
        /*0030*/ 	.string	"ptxas"
        /*0030*/ 	.string	"Cuda compilation tools, release 13.0, V13.0.88"
        /*0030*/ 	.string	"Build cuda_13.0.r13.0/compiler.36424714_0"
        /*0030*/ 	.string	"-arch sm_100 -m 64 "



//--------------------- .note.nv.cuinfo           --------------------------
	.section	.note.nv.cuinfo,"",@"SHT_NOTE"
	.sectionflags	@"SHF_NOTE_NV_CUINFO"
        /*0018*/ 	.short	0x0002
        /*001a*/ 	.short	0x0064
        /*001c*/ 	.short	0x0082
	.zero		2


//--------------------- .nv.info                  --------------------------
	.section	.nv.info,"",@"SHT_CUDA_INFO"
	.align	4


	//----- nvinfo : EIATTR_REGCOUNT
	.align		4
        /*0000*/ 	.byte	0x04, 0x2f
        /*0002*/ 	.short	(.L_1 - .L_0)
	.align		4
.L_0:
        /*0004*/ 	.word	index@(_Z12decodeKernelPyPhS0_Ptyyyyy)
        /*0008*/ 	.word	0x00000010


	//----- nvinfo : EIATTR_FRAME_SIZE
	.align		4
.L_1:
        /*000c*/ 	.byte	0x04, 0x11
        /*000e*/ 	.short	(.L_3 - .L_2)
	.align		4
.L_2:
        /*0010*/ 	.word	index@(_Z12decodeKernelPyPhS0_Ptyyyyy)
        /*0014*/ 	.word	0x00000000


	//----- nvinfo : EIATTR_MIN_STACK_SIZE
	.align		4
.L_3:
        /*0018*/ 	.byte	0x04, 0x12
        /*001a*/ 	.short	(.L_5 - .L_4)
	.align		4
.L_4:
        /*001c*/ 	.word	index@(_Z12decodeKernelPyPhS0_Ptyyyyy)
        /*0020*/ 	.word	0x00000000
.L_5:


//--------------------- .nv.compat                --------------------------
	.section	.nv.compat,"",@"SHT_CUDA_COMPAT_INFO"
	.align	4
        /*0000*/ 	.byte	0x02, 0x09, 0x00, 0x00, 0x02, 0x02, 0x01, 0x00, 0x02, 0x05, 0x05, 0x00, 0x03, 0x07, 0x01, 0x01
        /*0010*/ 	.byte	0x02, 0x03, 0x00, 0x00, 0x02, 0x06, 0x01, 0x00, 0x04, 0x0b, 0x08, 0x00, 0x09, 0x00, 0x00, 0x00
        /*0020*/ 	.byte	0x00, 0x00, 0x00, 0x00


//--------------------- .nv.info._Z12decodeKernelPyPhS0_Ptyyyyy --------------------------
	.section	.nv.info._Z12decodeKernelPyPhS0_Ptyyyyy,"",@"SHT_CUDA_INFO"
	.sectionflags	@""
	.align	4


	//----- nvinfo : EIATTR_CUDA_API_VERSION
	.align		4
        /*0000*/ 	.byte	0x04, 0x37
        /*0002*/ 	.short	(.L_7 - .L_6)
.L_6:
        /*0004*/ 	.word	0x00000082


	//----- nvinfo : EIATTR_KPARAM_INFO
	.align		4
.L_7:
        /*0008*/ 	.byte	0x04, 0x17
        /*000a*/ 	.short	(.L_9 - .L_8)
.L_8:
        /*000c*/ 	.word	0x00000000
        /*0010*/ 	.short	0x0008
        /*0012*/ 	.short	0x0040
        /*0014*/ 	.byte	0x00, 0xf0, 0x21, 0x00


	//----- nvinfo : EIATTR_KPARAM_INFO
	.align		4
.L_9:
        /*0018*/ 	.byte	0x04, 0x17
        /*001a*/ 	.short	(.L_11 - .L_10)
.L_10:
        /*001c*/ 	.word	0x00000000
        /*0020*/ 	.short	0x0007
        /*0022*/ 	.short	0x0038
        /*0024*/ 	.byte	0x00, 0xf0, 0x21, 0x00


	//----- nvinfo : EIATTR_KPARAM_INFO
	.align		4
.L_11:
        /*0028*/ 	.byte	0x04, 0x17
        /*002a*/ 	.short	(.L_13 - .L_12)
.L_12:
        /*002c*/ 	.word	0x00000000
        /*0030*/ 	.short	0x0006
        /*0032*/ 	.short	0x0030
        /*0034*/ 	.byte	0x00, 0xf0, 0x21, 0x00


	//----- nvinfo : EIATTR_KPARAM_INFO
	.align		4
.L_13:
        /*0038*/ 	.byte	0x04, 0x17
        /*003a*/ 	.short	(.L_15 - .L_14)
.L_14:
        /*003c*/ 	.word	0x00000000
        /*0040*/ 	.short	0x0005
        /*0042*/ 	.short	0x0028
        /*0044*/ 	.byte	0x00, 0xf0, 0x21, 0x00


	//----- nvinfo : EIATTR_KPARAM_INFO
	.align		4
.L_15:
        /*0048*/ 	.byte	0x04, 0x17
        /*004a*/ 	.short	(.L_17 - .L_16)
.L_16:
        /*004c*/ 	.word	0x00000000
        /*0050*/ 	.short	0x0004
        /*0052*/ 	.short	0x0020
        /*0054*/ 	.byte	0x00, 0xf0, 0x21, 0x00


	//----- nvinfo : EIATTR_KPARAM_INFO
	.align		4
.L_17:
        /*0058*/ 	.byte	0x04, 0x17
        /*005a*/ 	.short	(.L_19 - .L_18)
.L_18:
        /*005c*/ 	.word	0x00000000
        /*0060*/ 	.short	0x0003
        /*0062*/ 	.short	0x0018
        /*0064*/ 	.byte	0x00, 0xf5, 0x21, 0x00


	//----- nvinfo : EIATTR_KPARAM_INFO
	.align		4
.L_19:
        /*0068*/ 	.byte	0x04, 0x17
        /*006a*/ 	.short	(.L_21 - .L_20)
.L_20:
        /*006c*/ 	.word	0x00000000
        /*0070*/ 	.short	0x0002
        /*0072*/ 	.short	0x0010
        /*0074*/ 	.byte	0x00, 0xf5, 0x21, 0x00


	//----- nvinfo : EIATTR_KPARAM_INFO
	.align		4
.L_21:
        /*0078*/ 	.byte	0x04, 0x17
        /*007a*/ 	.short	(.L_23 - .L_22)
.L_22:
        /*007c*/ 	.word	0x00000000
        /*0080*/ 	.short	0x0001
        /*0082*/ 	.short	0x0008
        /*0084*/ 	.byte	0x00, 0xf5, 0x21, 0x00


	//----- nvinfo : EIATTR_KPARAM_INFO
	.align		4
.L_23:
        /*0088*/ 	.byte	0x04, 0x17
        /*008a*/ 	.short	(.L_25 - .L_24)
.L_24:
        /*008c*/ 	.word	0x00000000
        /*0090*/ 	.short	0x0000
        /*0092*/ 	.short	0x0000
        /*0094*/ 	.byte	0x00, 0xf5, 0x21, 0x00


	//----- nvinfo : EIATTR_SPARSE_MMA_MASK
	.align		4
.L_25:
        /*0098*/ 	.byte	0x03, 0x50
        /*009a*/ 	.short	0x0000


	//----- nvinfo : EIATTR_MAXREG_COUNT
	.align		4
        /*009c*/ 	.byte	0x03, 0x1b
        /*009e*/ 	.short	0x00ff


	//----- nvinfo : EIATTR_MERCURY_ISA_VERSION
	.align		4
        /*00a0*/ 	.byte	0x03, 0x5f
        /*00a2*/ 	.short	0x0101


	//----- nvinfo : EIATTR_VRC_CTA_INIT_COUNT
	.align		4
        /*00a4*/ 	.byte	0x02, 0x4a
	.zero		1
	.zero		1


	//----- nvinfo : EIATTR_EXIT_INSTR_OFFSETS
	.align		4
        /*00a8*/ 	.byte	0x04, 0x1c
        /*00aa*/ 	.short	(.L_27 - .L_26)


	//   ....[0]....
.L_26:
        /*00ac*/ 	.word	0x00000080


	//   ....[1]....
        /*00b0*/ 	.word	0x000001a0


	//   ....[2]....
        /*00b4*/ 	.word	0x000004a0


	//----- nvinfo : EIATTR_CRS_STACK_SIZE
	.align		4
.L_27:
        /*00b8*/ 	.byte	0x04, 0x1e
        /*00ba*/ 	.short	(.L_29 - .L_28)
.L_28:
        /*00bc*/ 	.word	0x00000000


	//----- nvinfo : EIATTR_CBANK_PARAM_SIZE
	.align		4
.L_29:
        /*00c0*/ 	.byte	0x03, 0x19
        /*00c2*/ 	.short	0x0048


	//----- nvinfo : EIATTR_PARAM_CBANK
	.align		4
        /*00c4*/ 	.byte	0x04, 0x0a
        /*00c6*/ 	.short	(.L_31 - .L_30)
	.align		4
.L_30:
        /*00c8*/ 	.word	index@(.nv.constant0._Z12decodeKernelPyPhS0_Ptyyyyy)
        /*00cc*/ 	.short	0x0380
        /*00ce*/ 	.short	0x0048


	//----- nvinfo : EIATTR_SW_WAR
	.align		4
.L_31:
        /*00d0*/ 	.byte	0x04, 0x36
        /*00d2*/ 	.short	(.L_33 - .L_32)
.L_32:
        /*00d4*/ 	.word	0x00000008
.L_33:


//--------------------- .nv.callgraph             --------------------------
	.section	.nv.callgraph,"",@"SHT_CUDA_CALLGRAPH"
	.align	4
	.sectionentsize	8
	.align		4
        /*0000*/ 	.word	0x00000000
	.align		4
        /*0004*/ 	.word	0xffffffff
	.align		4
        /*0008*/ 	.word	0x00000000
	.align		4
        /*000c*/ 	.word	0xfffffffe
	.align		4
        /*0010*/ 	.word	0x00000000
	.align		4
        /*0014*/ 	.word	0xfffffffd
	.align		4
        /*0018*/ 	.word	0x00000000
	.align		4
        /*001c*/ 	.word	0xfffffffc


//--------------------- .text._Z12decodeKernelPyPhS0_Ptyyyyy --------------------------
	.section	.text._Z12decodeKernelPyPhS0_Ptyyyyy,"ax",@progbits
	.align	128
        .global         _Z12decodeKernelPyPhS0_Ptyyyyy
        .type           _Z12decodeKernelPyPhS0_Ptyyyyy,@function
        .size           _Z12decodeKernelPyPhS0_Ptyyyyy,(.L_x_3 - _Z12decodeKernelPyPhS0_Ptyyyyy)
        .other          _Z12decodeKernelPyPhS0_Ptyyyyy,@"STO_CUDA_ENTRY STV_DEFAULT"
_Z12decodeKernelPyPhS0_Ptyyyyy:
.text._Z12decodeKernelPyPhS0_Ptyyyyy:
[----:B------:R-:W-:Y:S01]  /*0000*/  LDC R1, c[0x0][0x37c] ;  /* 0x0000df00ff017b82 */ /* 0x000fe20000000800 */
[----:B------:R-:W0:Y:S07]  /*0010*/  S2R R3, SR_TID.X ;  /* 0x0000000000037919 */ /* 0x000e2e0000002100 */
[----:B------:R-:W0:Y:S01]  /*0020*/  S2UR UR4, SR_CTAID.X ;  /* 0x00000000000479c3 */ /* 0x000e220000002500 */
[----:B------:R-:W1:Y:S07]  /*0030*/  LDCU.64 UR6, c[0x0][0x3c0] ;  /* 0x00007800ff0677ac */ /* 0x000e6e0008000a00 */
[----:B------:R-:W0:Y:S02]  /*0040*/  LDC R0, c[0x0][0x360] ;  /* 0x0000d800ff007b82 */ /* 0x000e240000000800 */
[----:B0-----:R-:W-:-:S05]  /*0050*/  IMAD R0, R0, UR4, R3 ;  /* 0x0000000400007c24 */ /* 0x001fca000f8e0203 */
[----:B-1----:R-:W-:-:S04]  /*0060*/  ISETP.GE.U32.AND P0, PT, R0, UR6, PT ;  /* 0x0000000600007c0c */ /* 0x002fc8000bf06070 */
[----:B------:R-:W-:-:S13]  /*0070*/  ISETP.GE.U32.AND.EX P0, PT, RZ, UR7, PT, P0 ;  /* 0x00000007ff007c0c */ /* 0x000fda000bf06100 */
[----:B------:R-:W-:Y:S05]  /*0080*/  @P0 EXIT ;  /* 0x000000000000094d */ /* 0x000fea0003800000 */
[----:B------:R-:W0:Y:S01]  /*0090*/  LDCU.64 UR4, c[0x0][0x380] ;  /* 0x00007000ff0477ac */ /* 0x000e220008000a00 */
[----:B------:R-:W1:Y:S01]  /*00a0*/  LDCU.64 UR12, c[0x0][0x358] ;  /* 0x00006b00ff0c77ac */ /* 0x000e620008000a00 */
[----:B------:R-:W2:Y:S01]  /*00b0*/  LDCU.128 UR8, c[0x0][0x3a0] ;  /* 0x00007400ff0877ac */ /* 0x000ea20008000c00 */
[----:B------:R-:W3:Y:S01]  /*00c0*/  LDCU.64 UR6, c[0x0][0x3b0] ;  /* 0x00007600ff0677ac */ /* 0x000ee20008000a00 */
[----:B0-----:R-:W-:-:S04]  /*00d0*/  LEA R2, P0, R0, UR4, 0x3 ;  /* 0x0000000400027c11 */ /* 0x001fc8000f8018ff */
[----:B------:R-:W-:-:S06]  /*00e0*/  LEA.HI.X R3, R0, UR5, RZ, 0x3, P0 ;  /* 0x0000000500037c11 */ /* 0x000fcc00080f1cff */
[----:B-1----:R-:W4:Y:S01]  /*00f0*/  LDG.E.64 R2, desc[UR12][R2.64] ;  /* 0x0000000c02027981 */ /* 0x002f22000c1e1b00 */
[----:B--2---:R-:W-:Y:S01]  /*0100*/  USHF.L.U32 UR14, UR8, 0x3, URZ ;  /* 0x00000003080e7899 */ /* 0x004fe200080006ff */
[----:B------:R-:W-:Y:S01]  /*0110*/  ISETP.NE.U32.AND P0, PT, RZ, UR10, PT ;  /* 0x0000000aff007c0c */ /* 0x000fe2000bf05070 */
[----:B------:R-:W-:Y:S02]  /*0120*/  USHF.L.U64.HI UR4, UR8, 0x3, UR9 ;  /* 0x0000000308047899 */ /* 0x000fe40008010209 */
[----:B---3--:R-:W-:Y:S01]  /*0130*/  UIADD3 UR5, UP0, UPT, -UR14, UR6, URZ ;  /* 0x000000060e057290 */ /* 0x008fe2000ff1e1ff */
[----:B------:R-:W-:-:S03]  /*0140*/  ISETP.NE.AND.EX P0, PT, RZ, UR11, PT, P0 ;  /* 0x0000000bff007c0c */ /* 0x000fc6000bf05300 */
[----:B------:R-:W-:Y:S01]  /*0150*/  UIADD3.X UR6, UPT, UPT, ~UR4, UR7, URZ, UP0, !UPT ;  /* 0x0000000704067290 */ /* 0x000fe200087fe5ff */
[----:B----4-:R-:W-:-:S04]  /*0160*/  IADD3 R5, P1, PT, R2, -UR14, RZ ;  /* 0x8000000e02057c10 */ /* 0x010fc8000ff3e0ff */
[----:B------:R-:W-:Y:S02]  /*0170*/  IADD3.X R2, PT, PT, R3, ~UR4, RZ, P1, !PT ;  /* 0x8000000403027c10 */ /* 0x000fe40008ffe4ff */
[----:B------:R-:W-:-:S04]  /*0180*/  ISETP.GE.U32.AND P1, PT, R5, UR5, PT ;  /* 0x0000000505007c0c */ /* 0x000fc8000bf26070 */
[----:B------:R-:W-:-:S13]  /*0190*/  ISETP.GE.U32.OR.EX P0, PT, R2, UR6, !P0, P1 ;  /* 0x0000000602007c0c */ /* 0x000fda000c706510 */
[----:B------:R-:W-:Y:S05]  /*01a0*/  @P0 EXIT ;  /* 0x000000000000094d */ /* 0x000fea0003800000 */
[----:B------:R-:W0:Y:S01]  /*01b0*/  LDCU UR4, c[0x0][0x3b8] ;  /* 0x00007700ff0477ac */ /* 0x000e220008000800 */
[----:B------:R-:W-:Y:S01]  /*01c0*/  BSSY.RECONVERGENT B0, `(.L_x_0) ;  /* 0x000002d000007945 */ /* 0x000fe20003800200 */
[----:B------:R-:W-:Y:S01]  /*01d0*/  IMAD.MOV.U32 R4, RZ, RZ, RZ ;  /* 0x000000ffff047224 */ /* 0x000fe200078e00ff */
[----:B------:R-:W-:Y:S01]  /*01e0*/  UMOV UR7, 0xffffffff ;  /* 0xffffffff00077882 */ /* 0x000fe20000000000 */
[----:B------:R-:W-:Y:S01]  /*01f0*/  IMAD.MOV.U32 R3, RZ, RZ, RZ ;  /* 0x000000ffff037224 */ /* 0x000fe200078e00ff */
[----:B------:R-:W1:Y:S01]  /*0200*/  LDCU.64 UR14, c[0x0][0x388] ;  /* 0x00007100ff0e77ac */ /* 0x000e620008000a00 */
[----:B------:R-:W2:Y:S01]  /*0210*/  LDCU.128 UR16, c[0x0][0x390] ;  /* 0x00007200ff1077ac */ /* 0x000ea20008000c00 */
[----:B0-----:R-:W-:-:S04]  /*0220*/  UIADD3 UR4, UPT, UPT, -UR4, 0x40, URZ ;  /* 0x0000004004047890 */ /* 0x001fc8000fffe1ff */
[----:B------:R-:W-:Y:S02]  /*0230*/  USHF.R.U64 UR8, UR7, UR4, 0xffffffff ;  /* 0xffffffff07087499 */ /* 0x000fe40008001204 */
[----:B-12---:R-:W-:-:S12]  /*0240*/  USHF.R.U32.HI UR4, URZ, UR4, UR7 ;  /* 0x00000004ff047299 */ /* 0x006fd80008011607 */
.L_x_1:
[----:B------:R-:W-:-:S04]  /*0250*/  SHF.R.U64 R6, R5, 0x3, R2 ;  /* 0x0000000305067819 */ /* 0x000fc80000001202 */
[----:B------:R-:W-:-:S04]  /*0260*/  IADD3 R6, P0, PT, R6, UR14, RZ ;  /* 0x0000000e06067c10 */ /* 0x000fc8000ff1e0ff */
[----:B------:R-:W-:-:S05]  /*0270*/  LEA.HI.X R7, R2, UR15, RZ, 0x1d, P0 ;  /* 0x0000000f02077c11 */ /* 0x000fca00080fecff */
[----:B------:R-:W2:Y:S04]  /*0280*/  LDG.E.U8 R8, desc[UR12][R6.64+0x1] ;  /* 0x0000010c06087981 */ /* 0x000ea8000c1e1100 */
[----:B------:R-:W3:Y:S04]  /*0290*/  LDG.E.U8 R10, desc[UR12][R6.64+0x2] ;  /* 0x0000020c060a7981 */ /* 0x000ee8000c1e1100 */
[----:B------:R-:W4:Y:S01]  /*02a0*/  LDG.E.U8 R13, desc[UR12][R6.64] ;  /* 0x0000000c060d7981 */ /* 0x000f22000c1e1100 */
[----:B------:R-:W-:Y:S01]  /*02b0*/  LOP3.LUT R12, R5, 0x7, RZ, 0xc0, !PT ;  /* 0x00000007050c7812 */ /* 0x000fe200078ec0ff */
[----:B--2---:R-:W-:-:S04]  /*02c0*/  IMAD.WIDE.U32 R8, R8, 0x100, RZ ;  /* 0x0000010008087825 */ /* 0x004fc800078e00ff */
[----:B---3--:R-:W-:-:S03]  /*02d0*/  IMAD.WIDE.U32 R10, R10, 0x10000, RZ ;  /* 0x000100000a0a7825 */ /* 0x008fc600078e00ff */
[----:B----4-:R-:W-:Y:S02]  /*02e0*/  LOP3.LUT R13, R10, R8, R13, 0xfe, !PT ;  /* 0x000000080a0d7212 */ /* 0x010fe400078efe0d */
[----:B------:R-:W-:-:S04]  /*02f0*/  LOP3.LUT R11, R9, R11, RZ, 0xfc, !PT ;  /* 0x0000000b090b7212 */ /* 0x000fc800078efcff */
[-CC-:B------:R-:W-:Y:S02]  /*0300*/  SHF.R.U64 R9, R13, R12.reuse, R11.reuse ;  /* 0x0000000c0d097219 */ /* 0x180fe4000000120b */
[----:B------:R-:W-:Y:S02]  /*0310*/  SHF.R.U32.HI R10, RZ, R12, R11 ;  /* 0x0000000cff0a7219 */ /* 0x000fe4000001160b */
[----:B------:R-:W-:Y:S02]  /*0320*/  LOP3.LUT R9, R9, UR8, RZ, 0xc0, !PT ;  /* 0x0000000809097c12 */ /* 0x000fe4000f8ec0ff */
[----:B------:R-:W-:Y:S02]  /*0330*/  LOP3.LUT R10, R10, UR4, RZ, 0xc0, !PT ;  /* 0x000000040a0a7c12 */ /* 0x000fe4000f8ec0ff */
[----:B------:R-:W-:-:S04]  /*0340*/  LEA R8, P0, R9, UR18, 0x1 ;  /* 0x0000001209087c11 */ /* 0x000fc8000f8008ff */
[----:B------:R-:W-:-:S06]  /*0350*/  LEA.HI.X R9, R9, UR19, R10, 0x1, P0 ;  /* 0x0000001309097c11 */ /* 0x000fcc00080f0c0a */
[----:B------:R-:W2:Y:S01]  /*0360*/  LDG.E.U16 R9, desc[UR12][R8.64] ;  /* 0x0000000c08097981 */ /* 0x000ea2000c1e1500 */
[----:B------:R-:W-:Y:S01]  /*0370*/  IMAD.MOV.U32 R6, RZ, RZ, R4 ;  /* 0x000000ffff067224 */ /* 0x000fe200078e0004 */
[----:B------:R-:W-:Y:S01]  /*0380*/  IADD3 R4, P1, PT, R4, 0x1, RZ ;  /* 0x0000000104047810 */ /* 0x000fe20007f3e0ff */
[----:B------:R-:W-:Y:S02]  /*0390*/  IMAD.MOV.U32 R7, RZ, RZ, R3 ;  /* 0x000000ffff077224 */ /* 0x000fe400078e0003 */
[----:B------:R-:W-:-:S04]  /*03a0*/  IMAD.WIDE.U32 R6, R0, UR10, R6 ;  /* 0x0000000a00067c25 */ /* 0x000fc8000f8e0006 */
[----:B------:R-:W-:Y:S01]  /*03b0*/  IMAD R7, R0, UR11, R7 ;  /* 0x0000000b00077c24 */ /* 0x000fe2000f8e0207 */
[----:B------:R-:W-:Y:S01]  /*03c0*/  IADD3 R6, P0, PT, R6, UR16, RZ ;  /* 0x0000001006067c10 */ /* 0x000fe2000ff1e0ff */
[----:B------:R-:W-:Y:S01]  /*03d0*/  IMAD.X R3, RZ, RZ, R3, P1 ;  /* 0x000000ffff037224 */ /* 0x000fe200008e0603 */
[----:B------:R-:W-:Y:S02]  /*03e0*/  ISETP.GE.U32.AND P1, PT, R4, UR10, PT ;  /* 0x0000000a04007c0c */ /* 0x000fe4000bf26070 */
[----:B------:R-:W-:Y:S02]  /*03f0*/  IADD3.X R7, PT, PT, R7, UR17, RZ, P0, !PT ;  /* 0x0000001107077c10 */ /* 0x000fe400087fe4ff */
[----:B------:R-:W-:Y:S02]  /*0400*/  ISETP.GE.U32.AND.EX P1, PT, R3, UR11, PT, P1 ;  /* 0x0000000b03007c0c */ /* 0x000fe4000bf26110 */
[----:B--2---:R-:W-:Y:S01]  /*0410*/  SHF.R.U32.HI R10, RZ, 0x8, R9 ;  /* 0x00000008ff0a7819 */ /* 0x004fe20000011609 */
[----:B------:R0:W-:Y:S03]  /*0420*/  STG.E.U8 desc[UR12][R6.64], R9 ;  /* 0x0000000906007986 */ /* 0x0001e6000c10110c */
[----:B------:R-:W-:-:S04]  /*0430*/  LOP3.LUT R10, R10, 0xffff, RZ, 0xc0, !PT ;  /* 0x0000ffff0a0a7812 */ /* 0x000fc800078ec0ff */
[----:B------:R-:W-:-:S05]  /*0440*/  IADD3 R5, P0, PT, R10, R5, RZ ;  /* 0x000000050a057210 */ /* 0x000fca0007f1e0ff */
[----:B------:R-:W-:Y:S01]  /*0450*/  IMAD.X R2, RZ, RZ, R2, P0 ;  /* 0x000000ffff027224 */ /* 0x000fe200000e0602 */
[----:B------:R-:W-:-:S04]  /*0460*/  ISETP.GE.U32.AND P0, PT, R5, UR5, PT ;  /* 0x0000000505007c0c */ /* 0x000fc8000bf06070 */
[----:B------:R-:W-:-:S13]  /*0470*/  ISETP.GE.U32.AND.EX P0, PT, R2, UR6, PT, P0 ;  /* 0x0000000602007c0c */ /* 0x000fda000bf06100 */
[----:B0-----:R-:W-:Y:S05]  /*0480*/  @!P1 BRA !P0, `(.L_x_1) ;  /* 0xfffffffc00709947 */ /* 0x001fea000403ffff */
[----:B------:R-:W-:Y:S05]  /*0490*/  BSYNC.RECONVERGENT B0 ;  /* 0x0000000000007941 */ /* 0x000fea0003800200 */
.L_x_0:
[----:B------:R-:W-:Y:S05]  /*04a0*/  EXIT ;  /* 0x000000000000794d */ /* 0x000fea0003800000 */
.L_x_2:
[----:B------:R-:W-:-:S00]  /*04b0*/  BRA `(.L_x_2) ;  /* 0xfffffffc00fc7947 */ /* 0x000fc0000383ffff */
[----:B------:R-:W-:-:S00]  /*04c0*/  NOP ;  /* 0x0000000000007918 */ /* 0x000fc00000000000 */
        /* <DEDUP_REMOVED lines=11> */
.L_x_3:


//--------------------- .nv.shared.reserved.0     --------------------------
	.section	.nv.shared.reserved.0,"aw",@nobits
	.weak		__nv_reservedSMEM_offset_0_alias
	.size		__nv_reservedSMEM_offset_0_alias, 0, 64
	.other		__nv_reservedSMEM_offset_0_alias,@"STO_CUDA_RESERVED_SHARED STV_DEFAULT"
__nv_reservedSMEM_offset_0_alias:
	.zero		0
	.zero		64


//--------------------- .nv.constant0._Z12decodeKernelPyPhS0_Ptyyyyy --------------------------
	.section	.nv.constant0._Z12decodeKernelPyPhS0_Ptyyyyy,"a",@progbits
	.sectionflags	@""
	.align	4
.nv.constant0._Z12decodeKernelPyPhS0_Ptyyyyy:
	.zero		968


//--------------------- SYMBOLS --------------------------

	.type		.nv.reservedSmem.offset0,@object
	.size		.nv.reservedSmem.offset0,0x4
